//
// Generated by NVIDIA NVVM Compiler
//
// Compiler Build ID: CL-36424714
// Cuda compilation tools, release 13.0, V13.0.88
// Based on NVVM 20.0.0
//

.version 9.0
.target sm_100
.address_size 64

	// .globl	_Z14gpu_vector_sumPiS_S_i

.visible .entry _Z14gpu_vector_sumPiS_S_i(
	.param .u64 .ptr .align 1 _Z14gpu_vector_sumPiS_S_i_param_0,
	.param .u64 .ptr .align 1 _Z14gpu_vector_sumPiS_S_i_param_1,
	.param .u64 .ptr .align 1 _Z14gpu_vector_sumPiS_S_i_param_2,
	.param .u32 _Z14gpu_vector_sumPiS_S_i_param_3
)
{
	.reg .pred 	%p<2>;
	.reg .b32 	%r<9>;
	.reg .b64 	%rd<11>;

	ld.param.u64 	%rd1, [_Z14gpu_vector_sumPiS_S_i_param_0];
	ld.param.u64 	%rd2, [_Z14gpu_vector_sumPiS_S_i_param_1];
	ld.param.u64 	%rd3, [_Z14gpu_vector_sumPiS_S_i_param_2];
	ld.param.u32 	%r2, [_Z14gpu_vector_sumPiS_S_i_param_3];
	mov.u32 	%r3, %ctaid.x;
	mov.u32 	%r4, %ntid.x;
	mov.u32 	%r5, %tid.x;
	mad.lo.s32 	%r1, %r3, %r4, %r5;
	setp.ge.s32 	%p1, %r1, %r2;
	@%p1 bra 	$L__BB0_2;
	cvta.to.global.u64 	%rd4, %rd1;
	cvta.to.global.u64 	%rd5, %rd2;
	cvta.to.global.u64 	%rd6, %rd3;
	mul.wide.s32 	%rd7, %r1, 4;
	add.s64 	%rd8, %rd4, %rd7;
	ld.global.u32 	%r6, [%rd8];
	add.s64 	%rd9, %rd5, %rd7;
	ld.global.u32 	%r7, [%rd9];
	add.s32 	%r8, %r7, %r6;
	add.s64 	%rd10, %rd6, %rd7;
	st.global.u32 	[%rd10], %r8;
$L__BB0_2:
	ret;

}


// ===== COMPILED SASS (sm_100) =====

	.target	sm_100

	.elftype	@"ET_EXEC"


//--------------------- .note.nv.tkinfo           --------------------------
	.section	.note.nv.tkinfo,"",@"SHT_NOTE"
	.sectionflags	@"SHF_NOTE_NV_TKINFO"
	.tkinfo
        /*0018*/ 	.word	0x00000002
        /*0030*/ 	.string	""
        /*0030*/ 	.string	"ptxas"
        /*0030*/ 	.string	"Cuda compilation tools, release 13.0, V13.0.88"
        /*0030*/ 	.string	"Build cuda_13.0.r13.0/compiler.36424714_0"
        /*0030*/ 	.string	"-arch sm_100 -m 64 "



//--------------------- .note.nv.cuinfo           --------------------------
	.section	.note.nv.cuinfo,"",@"SHT_NOTE"
	.sectionflags	@"SHF_NOTE_NV_CUINFO"
        /*0018*/ 	.short	0x0002
        /*001a*/ 	.short	0x0064
        /*001c*/ 	.short	0x0082
	.zero		2


//--------------------- .nv.info                  --------------------------
	.section	.nv.info,"",@"SHT_CUDA_INFO"
	.align	4


	//----- nvinfo : EIATTR_REGCOUNT
	.align		4
        /*0000*/ 	.byte	0x04, 0x2f
        /*0002*/ 	.short	(.L_1 - .L_0)
	.align		4
.L_0:
        /*0004*/ 	.word	index@(_Z14gpu_vector_sumPiS_S_i)
        /*0008*/ 	.word	0x0000000c


	//----- nvinfo : EIATTR_FRAME_SIZE
	.align		4
.L_1:
        /*000c*/ 	.byte	0x04, 0x11
        /*000e*/ 	.short	(.L_3 - .L_2)
	.align		4
.L_2:
        /*0010*/ 	.word	index@(_Z14gpu_vector_sumPiS_S_i)
        /*0014*/ 	.word	0x00000000


	//----- nvinfo : EIATTR_MIN_STACK_SIZE
	.align		4
.L_3:
        /*0018*/ 	.byte	0x04, 0x12
        /*001a*/ 	.short	(.L_5 - .L_4)
	.align		4
.L_4:
        /*001c*/ 	.word	index@(_Z14gpu_vector_sumPiS_S_i)
        /*0020*/ 	.word	0x00000000
.L_5:


//--------------------- .nv.compat                --------------------------
	.section	.nv.compat,"",@"SHT_CUDA_COMPAT_INFO"
	.align	4
        /*0000*/ 	.byte	0x02, 0x09, 0x00, 0x00, 0x02, 0x02, 0x01, 0x00, 0x02, 0x05, 0x05, 0x00, 0x03, 0x07, 0x01, 0x01
        /*0010*/ 	.byte	0x02, 0x03, 0x00, 0x00, 0x02, 0x06, 0x01, 0x00, 0x04, 0x0b, 0x08, 0x00, 0x09, 0x00, 0x00, 0x00
        /*0020*/ 	.byte	0x00, 0x00, 0x00, 0x00


//--------------------- .nv.info._Z14gpu_vector_sumPiS_S_i --------------------------
	.section	.nv.info._Z14gpu_vector_sumPiS_S_i,"",@"SHT_CUDA_INFO"
	.sectionflags	@""
	.align	4


	//----- nvinfo : EIATTR_CUDA_API_VERSION
	.align		4
        /*0000*/ 	.byte	0x04, 0x37
        /*0002*/ 	.short	(.L_7 - .L_6)
.L_6:
        /*0004*/ 	.word	0x00000082


	//----- nvinfo : EIATTR_KPARAM_INFO
	.align		4
.L_7:
        /*0008*/ 	.byte	0x04, 0x17
        /*000a*/ 	.short	(.L_9 - .L_8)
.L_8:
        /*000c*/ 	.word	0x00000000
        /*0010*/ 	.short	0x0003
        /*0012*/ 	.short	0x0018
        /*0014*/ 	.byte	0x00, 0xf0, 0x11, 0x00


	//----- nvinfo : EIATTR_KPARAM_INFO
	.align		4
.L_9:
        /*0018*/ 	.byte	0x04, 0x17
        /*001a*/ 	.short	(.L_11 - .L_10)
.L_10:
        /*001c*/ 	.word	0x00000000
        /*0020*/ 	.short	0x0002
        /*0022*/ 	.short	0x0010
        /*0024*/ 	.byte	0x00, 0xf5, 0x21, 0x00


	//----- nvinfo : EIATTR_KPARAM_INFO
	.align		4
.L_11:
        /*0028*/ 	.byte	0x04, 0x17
        /*002a*/ 	.short	(.L_13 - .L_12)
.L_12:
        /*002c*/ 	.word	0x00000000
        /*0030*/ 	.short	0x0001
        /*0032*/ 	.short	0x0008
        /*0034*/ 	.byte	0x00, 0xf5, 0x21, 0x00


	//----- nvinfo : EIATTR_KPARAM_INFO
	.align		4
.L_13:
        /*0038*/ 	.byte	0x04, 0x17
        /*003a*/ 	.short	(.L_15 - .L_14)
.L_14:
        /*003c*/ 	.word	0x00000000
        /*0040*/ 	.short	0x0000
        /*0042*/ 	.short	0x0000
        /*0044*/ 	.byte	0x00, 0xf5, 0x21, 0x00


	//----- nvinfo : EIATTR_SPARSE_MMA_MASK
	.align		4
.L_15:
        /*0048*/ 	.byte	0x03, 0x50
        /*004a*/ 	.short	0x0000


	//----- nvinfo : EIATTR_MAXREG_COUNT
	.align		4
        /*004c*/ 	.byte	0x03, 0x1b
        /*004e*/ 	.short	0x00ff


	//----- nvinfo : EIATTR_MERCURY_ISA_VERSION
	.align		4
        /*0050*/ 	.byte	0x03, 0x5f
        /*0052*/ 	.short	0x0101


	//----- nvinfo : EIATTR_VRC_CTA_INIT_COUNT
	.align		4
        /*0054*/ 	.byte	0x02, 0x4a
	.zero		1
	.zero		1


	//----- nvinfo : EIATTR_EXIT_INSTR_OFFSETS
	.align		4
        /*0058*/ 	.byte	0x04, 0x1c
        /*005a*/ 	.short	(.L_17 - .L_16)


	//   ....[0]....
.L_16:
        /*005c*/ 	.word	0x00000070


	//   ....[1]....
        /*0060*/ 	.word	0x00000130


	//----- nvinfo : EIATTR_CBANK_PARAM_SIZE
	.align		4
.L_17:
        /*0064*/ 	.byte	0x03, 0x19
        /*0066*/ 	.short	0x001c


	//----- nvinfo : EIATTR_PARAM_CBANK
	.align		4
        /*0068*/ 	.byte	0x04, 0x0a
        /*006a*/ 	.short	(.L_19 - .L_18)
	.align		4
.L_18:
        /*006c*/ 	.word	index@(.nv.constant0._Z14gpu_vector_sumPiS_S_i)
        /*0070*/ 	.short	0x0380
        /*0072*/ 	.short	0x001c


	//----- nvinfo : EIATTR_SW_WAR
	.align		4
.L_19:
        /*0074*/ 	.byte	0x04, 0x36
        /*0076*/ 	.short	(.L_21 - .L_20)
.L_20:
        /*0078*/ 	.word	0x00000008
.L_21:


//--------------------- .nv.callgraph             --------------------------
	.section	.nv.callgraph,"",@"SHT_CUDA_CALLGRAPH"
	.align	4
	.sectionentsize	8
	.align		4
        /*0000*/ 	.word	0x00000000
	.align		4
        /*0004*/ 	.word	0xffffffff
	.align		4
        /*0008*/ 	.word	0x00000000
	.align		4
        /*000c*/ 	.word	0xfffffffe
	.align		4
        /*0010*/ 	.word	0x00000000
	.align		4
        /*0014*/ 	.word	0xfffffffd
	.align		4
        /*0018*/ 	.word	0x00000000
	.align		4
        /*001c*/ 	.word	0xfffffffc


//--------------------- .text._Z14gpu_vector_sumPiS_S_i --------------------------
	.section	.text._Z14gpu_vector_sumPiS_S_i,"ax",@progbits
	.align	128
        .global         _Z14gpu_vector_sumPiS_S_i
        .type           _Z14gpu_vector_sumPiS_S_i,@function
        .size           _Z14gpu_vector_sumPiS_S_i,(.L_x_1 - _Z14gpu_vector_sumPiS_S_i)
        .other          _Z14gpu_vector_sumPiS_S_i,@"STO_CUDA_ENTRY STV_DEFAULT"
_Z14gpu_vector_sumPiS_S_i:
.text._Z14gpu_vector_sumPiS_S_i:
[----:B------:R-:W-:Y:S01]  /*0000*/  LDC R1, c[0x0][0x37c] ;  /* 0x0000df00ff017b82 */ /* 0x000fe20000000800 */
[----:B------:R-:W0:Y:S07]  /*0010*/  S2R R0, SR_TID.X ;  /* 0x0000000000007919 */ /* 0x000e2e0000002100 */
[----:B------:R-:W0:Y:S01]  /*0020*/  S2UR UR4, SR_CTAID.X ;  /* 0x00000000000479c3 */ /* 0x000e220000002500 */
[----:B------:R-:W1:Y:S07]  /*0030*/  LDCU UR5, c[0x0][0x398] ;  /* 0x00007300ff0577ac */ /* 0x000e6e0008000800 */
[----:B------:R-:W0:Y:S02]  /*0040*/  LDC R9, c[0x0][0x360] ;  /* 0x0000d800ff097b82 */ /* 0x000e240000000800 */
[----:B0-----:R-:W-:-:S05]  /*0050*/  IMAD R9, R9, UR4, R0 ;  /* 0x0000000409097c24 */ /* 0x001fca000f8e0200 */
[----:B-1----:R-:W-:-:S13]  /*0060*/  ISETP.GE.AND P0, PT, R9, UR5, PT ;  /* 0x0000000509007c0c */ /* 0x002fda000bf06270 */
[----:B------:R-:W-:Y:S05]  /*0070*/  @P0 EXIT ;  /* 0x000000000000094d */ /* 0x000fea0003800000 */
[----:B------:R-:W0:Y:S01]  /*0080*/  LDC.64 R2, c[0x0][0x380] ;  /* 0x0000e000ff027b82 */ /* 0x000e220000000a00 */
[----:B------:R-:W1:Y:S07]  /*0090*/  LDCU.64 UR4, c[0x0][0x358] ;  /* 0x00006b00ff0477ac */ /* 0x000e6e0008000a00 */
[----:B------:R-:W2:Y:S08]  /*00a0*/  LDC.64 R4, c[0x0][0x388] ;  /* 0x0000e200ff047b82 */ /* 0x000eb00000000a00 */
[----:B------:R-:W3:Y:S01]  /*00b0*/  LDC.64 R6, c[0x0][0x390] ;  /* 0x0000e400ff067b82 */ /* 0x000ee20000000a00 */
[----:B0-----:R-:W-:-:S06]  /*00c0*/  IMAD.WIDE R2, R9, 0x4, R2 ;  /* 0x0000000409027825 */ /* 0x001fcc00078e0202 */
[----:B-1----:R-:W4:Y:S01]  /*00d0*/  LDG.E R2, desc[UR4][R2.64] ;  /* 0x0000000402027981 */ /* 0x002f22000c1e1900 */
[----:B--2---:R-:W-:-:S06]  /*00e0*/  IMAD.WIDE R4, R9, 0x4, R4 ;  /* 0x0000000409047825 */ /* 0x004fcc00078e0204 */
[----:B------:R-:W4:Y:S01]  /*00f0*/  LDG.E R5, desc[UR4][R4.64] ;  /* 0x0000000404057981 */ /* 0x000f22000c1e1900 */
[----:B---3--:R-:W-:Y:S01]  /*0100*/  IMAD.WIDE R6, R9, 0x4, R6 ;  /* 0x0000000409067825 */ /* 0x008fe200078e0206 */
[----:B----4-:R-:W-:-:S05]  /*0110*/  IADD3 R9, PT, PT, R2, R5, RZ ;  /* 0x0000000502097210 */ /* 0x010fca0007ffe0ff */
[----:B------:R-:W-:Y:S01]  /*0120*/  STG.E desc[UR4][R6.64], R9 ;  /* 0x0000000906007986 */ /* 0x000fe2000c101904 */
[----:B------:R-:W-:Y:S05]  /*0130*/  EXIT ;  /* 0x000000000000794d */ /* 0x000fea0003800000 */
.L_x_0:
[----:B------:R-:W-:-:S00]  /*0140*/  BRA `(.L_x_0) ;  /* 0xfffffffc00fc7947 */ /* 0x000fc0000383ffff */
[----:B------:R-:W-:-:S00]  /*0150*/  NOP ;  /* 0x0000000000007918 */ /* 0x000fc00000000000 */
        /* <DEDUP_REMOVED lines=10> */
.L_x_1:


//--------------------- .nv.shared.reserved.0     --------------------------
	.section	.nv.shared.reserved.0,"aw",@nobits
	.weak		__nv_reservedSMEM_offset_0_alias
	.size		__nv_reservedSMEM_offset_0_alias, 0, 64
	.other		__nv_reservedSMEM_offset_0_alias,@"STO_CUDA_RESERVED_SHARED STV_DEFAULT"
__nv_reservedSMEM_offset_0_alias:
	.zero		0
	.zero		64


//--------------------- .nv.constant0._Z14gpu_vector_sumPiS_S_i --------------------------
	.section	.nv.constant0._Z14gpu_vector_sumPiS_S_i,"a",@progbits
	.sectionflags	@""
	.align	4
.nv.constant0._Z14gpu_vector_sumPiS_S_i:
	.zero		924


//--------------------- SYMBOLS --------------------------

	.type		.nv.reservedSmem.offset0,@object
	.size		.nv.reservedSmem.offset0,0x4
